//
// Generated by NVIDIA NVVM Compiler
//
// Compiler Build ID: CL-36424714
// Cuda compilation tools, release 13.0, V13.0.88
// Based on NVVM 20.0.0
//

.version 9.0
.target sm_100
.address_size 64

	// .globl	_Z21count_2d_equal_kernelPKiPiiii

.visible .entry _Z21count_2d_equal_kernelPKiPiiii(
	.param .u64 .ptr .align 1 _Z21count_2d_equal_kernelPKiPiiii_param_0,
	.param .u64 .ptr .align 1 _Z21count_2d_equal_kernelPKiPiiii_param_1,
	.param .u32 _Z21count_2d_equal_kernelPKiPiiii_param_2,
	.param .u32 _Z21count_2d_equal_kernelPKiPiiii_param_3,
	.param .u32 _Z21count_2d_equal_kernelPKiPiiii_param_4
)
{
	.reg .pred 	%p<5>;
	.reg .b32 	%r<15>;
	.reg .b64 	%rd<12>;

	ld.param.u64 	%rd2, [_Z21count_2d_equal_kernelPKiPiiii_param_0];
	ld.param.u64 	%rd3, [_Z21count_2d_equal_kernelPKiPiiii_param_1];
	ld.param.s32 	%rd4, [_Z21count_2d_equal_kernelPKiPiiii_param_2];
	ld.param.u32 	%r4, [_Z21count_2d_equal_kernelPKiPiiii_param_3];
	ld.param.u32 	%r3, [_Z21count_2d_equal_kernelPKiPiiii_param_4];
	mov.u32 	%r5, %ntid.x;
	mov.u32 	%r6, %ctaid.x;
	mov.u32 	%r7, %tid.x;
	mad.lo.s32 	%r8, %r5, %r6, %r7;
	cvt.u64.u32 	%rd1, %r8;
	mov.u32 	%r9, %ntid.y;
	mov.u32 	%r10, %ctaid.y;
	mov.u32 	%r11, %tid.y;
	mad.lo.s32 	%r12, %r9, %r10, %r11;
	setp.ge.u64 	%p1, %rd1, %rd4;
	setp.ge.u32 	%p2, %r12, %r4;
	or.pred  	%p3, %p1, %p2;
	@%p3 bra 	$L__BB0_3;
	cvta.to.global.u64 	%rd5, %rd2;
	cvt.u64.u32 	%rd6, %r12;
	cvt.s64.s32 	%rd7, %r4;
	mad.lo.s64 	%rd8, %rd7, %rd1, %rd6;
	shl.b64 	%rd9, %rd8, 2;
	add.s64 	%rd10, %rd5, %rd9;
	ld.global.u32 	%r13, [%rd10];
	setp.ne.s32 	%p4, %r13, %r3;
	@%p4 bra 	$L__BB0_3;
	cvta.to.global.u64 	%rd11, %rd3;
	atom.global.add.u32 	%r14, [%rd11], 1;
$L__BB0_3:
	ret;

}


// ===== COMPILED SASS (sm_100) =====

	.target	sm_100

	.elftype	@"ET_EXEC"


//--------------------- .note.nv.tkinfo           --------------------------
	.section	.note.nv.tkinfo,"",@"SHT_NOTE"
	.sectionflags	@"SHF_NOTE_NV_TKINFO"
	.tkinfo
        /*0018*/ 	.word	0x00000002
        /*0030*/ 	.string	""
        /*0030*/ 	.string	"ptxas"
        /*0030*/ 	.string	"Cuda compilation tools, release 13.0, V13.0.88"
        /*0030*/ 	.string	"Build cuda_13.0.r13.0/compiler.36424714_0"
        /*0030*/ 	.string	"-arch sm_100 -m 64 "



//--------------------- .note.nv.cuinfo           --------------------------
	.section	.note.nv.cuinfo,"",@"SHT_NOTE"
	.sectionflags	@"SHF_NOTE_NV_CUINFO"
        /*0018*/ 	.short	0x0002
        /*001a*/ 	.short	0x0064
        /*001c*/ 	.short	0x0082
	.zero		2


//--------------------- .nv.info                  --------------------------
	.section	.nv.info,"",@"SHT_CUDA_INFO"
	.align	4


	//----- nvinfo : EIATTR_REGCOUNT
	.align		4
        /*0000*/ 	.byte	0x04, 0x2f
        /*0002*/ 	.short	(.L_1 - .L_0)
	.align		4
.L_0:
        /*0004*/ 	.word	index@(_Z21count_2d_equal_kernelPKiPiiii)
        /*0008*/ 	.word	0x00000008


	//----- nvinfo : EIATTR_FRAME_SIZE
	.align		4
.L_1:
        /*000c*/ 	.byte	0x04, 0x11
        /*000e*/ 	.short	(.L_3 - .L_2)
	.align		4
.L_2:
        /*0010*/ 	.word	index@(_Z21count_2d_equal_kernelPKiPiiii)
        /*0014*/ 	.word	0x00000000


	//----- nvinfo : EIATTR_MIN_STACK_SIZE
	.align		4
.L_3:
        /*0018*/ 	.byte	0x04, 0x12
        /*001a*/ 	.short	(.L_5 - .L_4)
	.align		4
.L_4:
        /*001c*/ 	.word	index@(_Z21count_2d_equal_kernelPKiPiiii)
        /*0020*/ 	.word	0x00000000
.L_5:


//--------------------- .nv.compat                --------------------------
	.section	.nv.compat,"",@"SHT_CUDA_COMPAT_INFO"
	.align	4
        /*0000*/ 	.byte	0x02, 0x09, 0x00, 0x00, 0x02, 0x02, 0x01, 0x00, 0x02, 0x05, 0x05, 0x00, 0x03, 0x07, 0x01, 0x01
        /*0010*/ 	.byte	0x02, 0x03, 0x00, 0x00, 0x02, 0x06, 0x01, 0x00, 0x04, 0x0b, 0x08, 0x00, 0x09, 0x00, 0x00, 0x00
        /*0020*/ 	.byte	0x00, 0x00, 0x00, 0x00


//--------------------- .nv.info._Z21count_2d_equal_kernelPKiPiiii --------------------------
	.section	.nv.info._Z21count_2d_equal_kernelPKiPiiii,"",@"SHT_CUDA_INFO"
	.sectionflags	@""
	.align	4


	//----- nvinfo : EIATTR_CUDA_API_VERSION
	.align		4
        /*0000*/ 	.byte	0x04, 0x37
        /*0002*/ 	.short	(.L_7 - .L_6)
.L_6:
        /*0004*/ 	.word	0x00000082


	//----- nvinfo : EIATTR_KPARAM_INFO
	.align		4
.L_7:
        /*0008*/ 	.byte	0x04, 0x17
        /*000a*/ 	.short	(.L_9 - .L_8)
.L_8:
        /*000c*/ 	.word	0x00000000
        /*0010*/ 	.short	0x0004
        /*0012*/ 	.short	0x0018
        /*0014*/ 	.byte	0x00, 0xf0, 0x11, 0x00


	//----- nvinfo : EIATTR_KPARAM_INFO
	.align		4
.L_9:
        /*0018*/ 	.byte	0x04, 0x17
        /*001a*/ 	.short	(.L_11 - .L_10)
.L_10:
        /*001c*/ 	.word	0x00000000
        /*0020*/ 	.short	0x0003
        /*0022*/ 	.short	0x0014
        /*0024*/ 	.byte	0x00, 0xf0, 0x11, 0x00


	//----- nvinfo : EIATTR_KPARAM_INFO
	.align		4
.L_11:
        /*0028*/ 	.byte	0x04, 0x17
        /*002a*/ 	.short	(.L_13 - .L_12)
.L_12:
        /*002c*/ 	.word	0x00000000
        /*0030*/ 	.short	0x0002
        /*0032*/ 	.short	0x0010
        /*0034*/ 	.byte	0x00, 0xf0, 0x11, 0x00


	//----- nvinfo : EIATTR_KPARAM_INFO
	.align		4
.L_13:
        /*0038*/ 	.byte	0x04, 0x17
        /*003a*/ 	.short	(.L_15 - .L_14)
.L_14:
        /*003c*/ 	.word	0x00000000
        /*0040*/ 	.short	0x0001
        /*0042*/ 	.short	0x0008
        /*0044*/ 	.byte	0x00, 0xf5, 0x21, 0x00


	//----- nvinfo : EIATTR_KPARAM_INFO
	.align		4
.L_15:
        /*0048*/ 	.byte	0x04, 0x17
        /*004a*/ 	.short	(.L_17 - .L_16)
.L_16:
        /*004c*/ 	.word	0x00000000
        /*0050*/ 	.short	0x0000
        /*0052*/ 	.short	0x0000
        /*0054*/ 	.byte	0x00, 0xf5, 0x21, 0x00


	//----- nvinfo : EIATTR_SPARSE_MMA_MASK
	.align		4
.L_17:
        /*0058*/ 	.byte	0x03, 0x50
        /*005a*/ 	.short	0x0000


	//----- nvinfo : EIATTR_MAXREG_COUNT
	.align		4
        /*005c*/ 	.byte	0x03, 0x1b
        /*005e*/ 	.short	0x00ff


	//----- nvinfo : EIATTR_MERCURY_ISA_VERSION
	.align		4
        /*0060*/ 	.byte	0x03, 0x5f
        /*0062*/ 	.short	0x0101


	//----- nvinfo : EIATTR_INT_WARP_WIDE_INSTR_OFFSETS
	.align		4
        /*0064*/ 	.byte	0x04, 0x31
        /*0066*/ 	.short	(.L_19 - .L_18)


	//   ....[0]....
.L_18:
        /*0068*/ 	.word	0x000001e0


	//----- nvinfo : EIATTR_VRC_CTA_INIT_COUNT
	.align		4
.L_19:
        /*006c*/ 	.byte	0x02, 0x4a
	.zero		1
	.zero		1


	//----- nvinfo : EIATTR_EXIT_INSTR_OFFSETS
	.align		4
        /*0070*/ 	.byte	0x04, 0x1c
        /*0072*/ 	.short	(.L_21 - .L_20)


	//   ....[0]....
.L_20:
        /*0074*/ 	.word	0x000000e0


	//   ....[1]....
        /*0078*/ 	.word	0x000001b0


	//   ....[2]....
        /*007c*/ 	.word	0x00000230


	//----- nvinfo : EIATTR_CBANK_PARAM_SIZE
	.align		4
.L_21:
        /*0080*/ 	.byte	0x03, 0x19
        /*0082*/ 	.short	0x001c


	//----- nvinfo : EIATTR_PARAM_CBANK
	.align		4
        /*0084*/ 	.byte	0x04, 0x0a
        /*0086*/ 	.short	(.L_23 - .L_22)
	.align		4
.L_22:
        /*0088*/ 	.word	index@(.nv.constant0._Z21count_2d_equal_kernelPKiPiiii)
        /*008c*/ 	.short	0x0380
        /*008e*/ 	.short	0x001c


	//----- nvinfo : EIATTR_SW_WAR
	.align		4
.L_23:
        /*0090*/ 	.byte	0x04, 0x36
        /*0092*/ 	.short	(.L_25 - .L_24)
.L_24:
        /*0094*/ 	.word	0x00000008
.L_25:


//--------------------- .nv.callgraph             --------------------------
	.section	.nv.callgraph,"",@"SHT_CUDA_CALLGRAPH"
	.align	4
	.sectionentsize	8
	.align		4
        /*0000*/ 	.word	0x00000000
	.align		4
        /*0004*/ 	.word	0xffffffff
	.align		4
        /*0008*/ 	.word	0x00000000
	.align		4
        /*000c*/ 	.word	0xfffffffe
	.align		4
        /*0010*/ 	.word	0x00000000
	.align		4
        /*0014*/ 	.word	0xfffffffd
	.align		4
        /*0018*/ 	.word	0x00000000
	.align		4
        /*001c*/ 	.word	0xfffffffc


//--------------------- .text._Z21count_2d_equal_kernelPKiPiiii --------------------------
	.section	.text._Z21count_2d_equal_kernelPKiPiiii,"ax",@progbits
	.align	128
        .global         _Z21count_2d_equal_kernelPKiPiiii
        .type           _Z21count_2d_equal_kernelPKiPiiii,@function
        .size           _Z21count_2d_equal_kernelPKiPiiii,(.L_x_1 - _Z21count_2d_equal_kernelPKiPiiii)
        .other          _Z21count_2d_equal_kernelPKiPiiii,@"STO_CUDA_ENTRY STV_DEFAULT"
_Z21count_2d_equal_kernelPKiPiiii:
.text._Z21count_2d_equal_kernelPKiPiiii:
[----:B------:R-:W-:Y:S01]  /*0000*/  LDC R1, c[0x0][0x37c] ;  /* 0x0000df00ff017b82 */ /* 0x000fe20000000800 */
[----:B------:R-:W0:Y:S01]  /*0010*/  S2R R5, SR_CTAID.X ;  /* 0x0000000000057919 */ /* 0x000e220000002500 */
[----:B------:R-:W0:Y:S01]  /*0020*/  LDCU UR4, c[0x0][0x360] ;  /* 0x00006c00ff0477ac */ /* 0x000e220008000800 */
[----:B------:R-:W0:Y:S01]  /*0030*/  S2R R0, SR_TID.X ;  /* 0x0000000000007919 */ /* 0x000e220000002100 */
[----:B------:R-:W1:Y:S01]  /*0040*/  LDCU UR5, c[0x0][0x364] ;  /* 0x00006c80ff0577ac */ /* 0x000e620008000800 */
[----:B------:R-:W1:Y:S01]  /*0050*/  S2R R2, SR_CTAID.Y ;  /* 0x0000000000027919 */ /* 0x000e620000002600 */
[----:B------:R-:W2:Y:S01]  /*0060*/  LDCU.64 UR6, c[0x0][0x390] ;  /* 0x00007200ff0677ac */ /* 0x000ea20008000a00 */
[----:B------:R-:W1:Y:S01]  /*0070*/  S2R R3, SR_TID.Y ;  /* 0x0000000000037919 */ /* 0x000e620000002200 */
[----:B0-----:R-:W-:Y:S01]  /*0080*/  IMAD R5, R5, UR4, R0 ;  /* 0x0000000405057c24 */ /* 0x001fe2000f8e0200 */
[----:B--2---:R-:W-:-:S04]  /*0090*/  USHF.R.S32.HI UR4, URZ, 0x1f, UR6 ;  /* 0x0000001fff047899 */ /* 0x004fc80008011406 */
[----:B------:R-:W-:Y:S01]  /*00a0*/  ISETP.GE.U32.AND P1, PT, R5, UR6, PT ;  /* 0x0000000605007c0c */ /* 0x000fe2000bf26070 */
[----:B-1----:R-:W-:-:S05]  /*00b0*/  IMAD R2, R2, UR5, R3 ;  /* 0x0000000502027c24 */ /* 0x002fca000f8e0203 */
[----:B------:R-:W-:-:S04]  /*00c0*/  ISETP.GE.U32.AND P0, PT, R2, UR7, PT ;  /* 0x0000000702007c0c */ /* 0x000fc8000bf06070 */
[----:B------:R-:W-:-:S13]  /*00d0*/  ISETP.GE.U32.OR.EX P0, PT, RZ, UR4, P0, P1 ;  /* 0x00000004ff007c0c */ /* 0x000fda0008706510 */
[----:B------:R-:W-:Y:S05]  /*00e0*/  @P0 EXIT ;  /* 0x000000000000094d */ /* 0x000fea0003800000 */
[----:B------:R-:W0:Y:S01]  /*00f0*/  LDCU.64 UR8, c[0x0][0x380] ;  /* 0x00007000ff0877ac */ /* 0x000e220008000a00 */
[----:B------:R-:W-:Y:S01]  /*0100*/  IMAD.MOV.U32 R3, RZ, RZ, RZ ;  /* 0x000000ffff037224 */ /* 0x000fe200078e00ff */
[----:B------:R-:W-:Y:S02]  /*0110*/  USHF.R.S32.HI UR6, URZ, 0x1f, UR7 ;  /* 0x0000001fff067899 */ /* 0x000fe40008011407 */
[C---:B------:R-:W-:Y:S01]  /*0120*/  IMAD.WIDE.U32 R2, R5.reuse, UR7, R2 ;  /* 0x0000000705027c25 */ /* 0x040fe2000f8e0002 */
[----:B------:R-:W1:Y:S03]  /*0130*/  LDCU.64 UR4, c[0x0][0x358] ;  /* 0x00006b00ff0477ac */ /* 0x000e660008000a00 */
[----:B------:R-:W-:-:S04]  /*0140*/  IMAD R5, R5, UR6, RZ ;  /* 0x0000000605057c24 */ /* 0x000fc8000f8e02ff */
[----:B------:R-:W-:Y:S01]  /*0150*/  IMAD.IADD R3, R3, 0x1, R5 ;  /* 0x0000000103037824 */ /* 0x000fe200078e0205 */
[----:B------:R-:W2:Y:S01]  /*0160*/  LDCU UR6, c[0x0][0x398] ;  /* 0x00007300ff0677ac */ /* 0x000ea20008000800 */
[----:B0-----:R-:W-:-:S04]  /*0170*/  LEA R4, P0, R2, UR8, 0x2 ;  /* 0x0000000802047c11 */ /* 0x001fc8000f8010ff */
[----:B------:R-:W-:-:S05]  /*0180*/  LEA.HI.X R5, R2, UR9, R3, 0x2, P0 ;  /* 0x0000000902057c11 */ /* 0x000fca00080f1403 */
[----:B-1----:R-:W2:Y:S02]  /*0190*/  LDG.E R4, desc[UR4][R4.64] ;  /* 0x0000000404047981 */ /* 0x002ea4000c1e1900 */
[----:B--2---:R-:W-:-:S13]  /*01a0*/  ISETP.NE.AND P0, PT, R4, UR6, PT ;  /* 0x0000000604007c0c */ /* 0x004fda000bf05270 */
[----:B------:R-:W-:Y:S05]  /*01b0*/  @P0 EXIT ;  /* 0x000000000000094d */ /* 0x000fea0003800000 */
[----:B------:R-:W0:Y:S01]  /*01c0*/  S2R R0, SR_LANEID ;  /* 0x0000000000007919 */ /* 0x000e220000000000 */
[----:B------:R-:W1:Y:S01]  /*01d0*/  LDC.64 R2, c[0x0][0x388] ;  /* 0x0000e200ff027b82 */ /* 0x000e620000000a00 */
[----:B------:R-:W-:Y:S02]  /*01e0*/  VOTEU.ANY UR6, UPT, PT ;  /* 0x0000000000067886 */ /* 0x000fe400038e0100 */
[----:B------:R-:W-:Y:S02]  /*01f0*/  UFLO.U32 UR7, UR6 ;  /* 0x00000006000772bd */ /* 0x000fe400080e0000 */
[----:B------:R-:W1:Y:S04]  /*0200*/  POPC R5, UR6 ;  /* 0x0000000600057d09 */ /* 0x000e680008000000 */
[----:B0-----:R-:W-:-:S13]  /*0210*/  ISETP.EQ.U32.AND P0, PT, R0, UR7, PT ;  /* 0x0000000700007c0c */ /* 0x001fda000bf02070 */
[----:B-1----:R-:W-:Y:S01]  /*0220*/  @P0 REDG.E.ADD.STRONG.GPU desc[UR4][R2.64], R5 ;  /* 0x000000050200098e */ /* 0x002fe2000c12e104 */
[----:B------:R-:W-:Y:S05]  /*0230*/  EXIT ;  /* 0x000000000000794d */ /* 0x000fea0003800000 */
.L_x_0:
[----:B------:R-:W-:-:S00]  /*0240*/  BRA `(.L_x_0) ;  /* 0xfffffffc00fc7947 */ /* 0x000fc0000383ffff */
[----:B------:R-:W-:-:S00]  /*0250*/  NOP ;  /* 0x0000000000007918 */ /* 0x000fc00000000000 */
        /* <DEDUP_REMOVED lines=10> */
.L_x_1:


//--------------------- .nv.shared.reserved.0     --------------------------
	.section	.nv.shared.reserved.0,"aw",@nobits
	.weak		__nv_reservedSMEM_offset_0_alias
	.size		__nv_reservedSMEM_offset_0_alias, 0, 64
	.other		__nv_reservedSMEM_offset_0_alias,@"STO_CUDA_RESERVED_SHARED STV_DEFAULT"
__nv_reservedSMEM_offset_0_alias:
	.zero		0
	.zero		64


//--------------------- .nv.constant0._Z21count_2d_equal_kernelPKiPiiii --------------------------
	.section	.nv.constant0._Z21count_2d_equal_kernelPKiPiiii,"a",@progbits
	.sectionflags	@""
	.align	4
.nv.constant0._Z21count_2d_equal_kernelPKiPiiii:
	.zero		924


//--------------------- SYMBOLS --------------------------

	.type		.nv.reservedSmem.offset0,@object
	.size		.nv.reservedSmem.offset0,0x4
